//
// Generated by NVIDIA NVVM Compiler
//
// Compiler Build ID: CL-36424714
// Cuda compilation tools, release 13.0, V13.0.88
// Based on NVVM 20.0.0
//

.version 9.0
.target sm_100
.address_size 64

	// .globl	_Z10KernelFuncPKiS0_Pii

.visible .entry _Z10KernelFuncPKiS0_Pii(
	.param .u64 .ptr .align 1 _Z10KernelFuncPKiS0_Pii_param_0,
	.param .u64 .ptr .align 1 _Z10KernelFuncPKiS0_Pii_param_1,
	.param .u64 .ptr .align 1 _Z10KernelFuncPKiS0_Pii_param_2,
	.param .u32 _Z10KernelFuncPKiS0_Pii_param_3
)
{
	.reg .pred 	%p<10>;
	.reg .b32 	%r<120>;
	.reg .b64 	%rd<51>;

	ld.param.u64 	%rd8, [_Z10KernelFuncPKiS0_Pii_param_0];
	ld.param.u64 	%rd9, [_Z10KernelFuncPKiS0_Pii_param_1];
	ld.param.u64 	%rd7, [_Z10KernelFuncPKiS0_Pii_param_2];
	ld.param.u32 	%r47, [_Z10KernelFuncPKiS0_Pii_param_3];
	cvta.to.global.u64 	%rd1, %rd9;
	cvta.to.global.u64 	%rd2, %rd8;
	mov.u32 	%r1, %tid.x;
	rem.s32 	%r2, %r1, %r47;
	setp.lt.s32 	%p1, %r47, 1;
	@%p1 bra 	$L__BB0_12;
	cvta.to.global.u64 	%rd10, %rd7;
	sub.s32 	%r3, %r1, %r2;
	mul.wide.u32 	%rd11, %r1, 4;
	add.s64 	%rd3, %rd10, %rd11;
	ld.global.u32 	%r114, [%rd3];
	and.b32  	%r5, %r47, 7;
	setp.lt.u32 	%p2, %r47, 8;
	mov.b32 	%r117, 0;
	@%p2 bra 	$L__BB0_4;
	and.b32  	%r117, %r47, 2147483640;
	neg.s32 	%r112, %r117;
	add.s32 	%r111, %r2, %r47;
	shl.b32 	%r9, %r47, 3;
	shl.b32 	%r49, %r47, 1;
	add.s32 	%r110, %r2, %r49;
	mad.lo.s32 	%r109, %r47, 3, %r2;
	shl.b32 	%r50, %r47, 2;
	add.s32 	%r108, %r2, %r50;
	mad.lo.s32 	%r107, %r47, 5, %r2;
	mad.lo.s32 	%r106, %r47, 6, %r2;
	mad.lo.s32 	%r105, %r47, 7, %r2;
	mul.wide.u32 	%rd12, %r2, 4;
	add.s64 	%rd50, %rd1, %rd12;
	mul.wide.u32 	%rd29, %r9, 4;
	mov.u32 	%r104, %r3;
$L__BB0_3:
	.pragma "nounroll";
	mul.wide.s32 	%rd13, %r104, 4;
	add.s64 	%rd14, %rd2, %rd13;
	ld.global.u32 	%r51, [%rd14];
	ld.global.u32 	%r52, [%rd50];
	mad.lo.s32 	%r53, %r52, %r51, %r114;
	st.global.u32 	[%rd3], %r53;
	ld.global.u32 	%r54, [%rd14+4];
	mul.wide.u32 	%rd15, %r111, 4;
	add.s64 	%rd16, %rd1, %rd15;
	ld.global.u32 	%r55, [%rd16];
	mad.lo.s32 	%r56, %r55, %r54, %r53;
	st.global.u32 	[%rd3], %r56;
	ld.global.u32 	%r57, [%rd14+8];
	mul.wide.u32 	%rd17, %r110, 4;
	add.s64 	%rd18, %rd1, %rd17;
	ld.global.u32 	%r58, [%rd18];
	mad.lo.s32 	%r59, %r58, %r57, %r56;
	st.global.u32 	[%rd3], %r59;
	ld.global.u32 	%r60, [%rd14+12];
	mul.wide.u32 	%rd19, %r109, 4;
	add.s64 	%rd20, %rd1, %rd19;
	ld.global.u32 	%r61, [%rd20];
	mad.lo.s32 	%r62, %r61, %r60, %r59;
	st.global.u32 	[%rd3], %r62;
	ld.global.u32 	%r63, [%rd14+16];
	mul.wide.u32 	%rd21, %r108, 4;
	add.s64 	%rd22, %rd1, %rd21;
	ld.global.u32 	%r64, [%rd22];
	mad.lo.s32 	%r65, %r64, %r63, %r62;
	st.global.u32 	[%rd3], %r65;
	ld.global.u32 	%r66, [%rd14+20];
	mul.wide.u32 	%rd23, %r107, 4;
	add.s64 	%rd24, %rd1, %rd23;
	ld.global.u32 	%r67, [%rd24];
	mad.lo.s32 	%r68, %r67, %r66, %r65;
	st.global.u32 	[%rd3], %r68;
	ld.global.u32 	%r69, [%rd14+24];
	mul.wide.u32 	%rd25, %r106, 4;
	add.s64 	%rd26, %rd1, %rd25;
	ld.global.u32 	%r70, [%rd26];
	mad.lo.s32 	%r71, %r70, %r69, %r68;
	st.global.u32 	[%rd3], %r71;
	ld.global.u32 	%r72, [%rd14+28];
	mul.wide.u32 	%rd27, %r105, 4;
	add.s64 	%rd28, %rd1, %rd27;
	ld.global.u32 	%r73, [%rd28];
	mad.lo.s32 	%r114, %r73, %r72, %r71;
	st.global.u32 	[%rd3], %r114;
	add.s32 	%r112, %r112, 8;
	add.s32 	%r111, %r111, %r9;
	add.s32 	%r110, %r110, %r9;
	add.s32 	%r109, %r109, %r9;
	add.s32 	%r108, %r108, %r9;
	add.s32 	%r107, %r107, %r9;
	add.s32 	%r106, %r106, %r9;
	add.s32 	%r105, %r105, %r9;
	add.s64 	%rd50, %rd50, %rd29;
	add.s32 	%r104, %r104, 8;
	setp.ne.s32 	%p3, %r112, 0;
	@%p3 bra 	$L__BB0_3;
$L__BB0_4:
	setp.eq.s32 	%p4, %r5, 0;
	@%p4 bra 	$L__BB0_12;
	and.b32  	%r38, %r47, 3;
	setp.lt.u32 	%p5, %r5, 4;
	@%p5 bra 	$L__BB0_7;
	add.s32 	%r74, %r3, %r117;
	mul.wide.s32 	%rd30, %r74, 4;
	add.s64 	%rd31, %rd2, %rd30;
	ld.global.u32 	%r75, [%rd31];
	mad.lo.s32 	%r76, %r117, %r47, %r2;
	mul.wide.u32 	%rd32, %r76, 4;
	add.s64 	%rd33, %rd1, %rd32;
	ld.global.u32 	%r77, [%rd33];
	mad.lo.s32 	%r78, %r77, %r75, %r114;
	st.global.u32 	[%rd3], %r78;
	ld.global.u32 	%r79, [%rd31+4];
	add.s32 	%r80, %r76, %r47;
	mul.wide.u32 	%rd34, %r80, 4;
	add.s64 	%rd35, %rd1, %rd34;
	ld.global.u32 	%r81, [%rd35];
	mad.lo.s32 	%r82, %r81, %r79, %r78;
	st.global.u32 	[%rd3], %r82;
	ld.global.u32 	%r83, [%rd31+8];
	add.s32 	%r84, %r80, %r47;
	mul.wide.u32 	%rd36, %r84, 4;
	add.s64 	%rd37, %rd1, %rd36;
	ld.global.u32 	%r85, [%rd37];
	mad.lo.s32 	%r86, %r85, %r83, %r82;
	st.global.u32 	[%rd3], %r86;
	ld.global.u32 	%r87, [%rd31+12];
	add.s32 	%r88, %r84, %r47;
	mul.wide.u32 	%rd38, %r88, 4;
	add.s64 	%rd39, %rd1, %rd38;
	ld.global.u32 	%r89, [%rd39];
	mad.lo.s32 	%r114, %r89, %r87, %r86;
	st.global.u32 	[%rd3], %r114;
	add.s32 	%r117, %r117, 4;
$L__BB0_7:
	setp.eq.s32 	%p6, %r38, 0;
	@%p6 bra 	$L__BB0_12;
	setp.eq.s32 	%p7, %r38, 1;
	@%p7 bra 	$L__BB0_10;
	add.s32 	%r90, %r3, %r117;
	mul.wide.s32 	%rd40, %r90, 4;
	add.s64 	%rd41, %rd2, %rd40;
	ld.global.u32 	%r91, [%rd41];
	mad.lo.s32 	%r92, %r117, %r47, %r2;
	mul.wide.u32 	%rd42, %r92, 4;
	add.s64 	%rd43, %rd1, %rd42;
	ld.global.u32 	%r93, [%rd43];
	mad.lo.s32 	%r94, %r93, %r91, %r114;
	st.global.u32 	[%rd3], %r94;
	ld.global.u32 	%r95, [%rd41+4];
	add.s32 	%r96, %r92, %r47;
	mul.wide.u32 	%rd44, %r96, 4;
	add.s64 	%rd45, %rd1, %rd44;
	ld.global.u32 	%r97, [%rd45];
	mad.lo.s32 	%r114, %r97, %r95, %r94;
	st.global.u32 	[%rd3], %r114;
	add.s32 	%r117, %r117, 2;
$L__BB0_10:
	and.b32  	%r98, %r47, 1;
	setp.eq.b32 	%p8, %r98, 1;
	not.pred 	%p9, %p8;
	@%p9 bra 	$L__BB0_12;
	add.s32 	%r99, %r3, %r117;
	mul.wide.s32 	%rd46, %r99, 4;
	add.s64 	%rd47, %rd2, %rd46;
	ld.global.u32 	%r100, [%rd47];
	mad.lo.s32 	%r101, %r117, %r47, %r2;
	mul.wide.u32 	%rd48, %r101, 4;
	add.s64 	%rd49, %rd1, %rd48;
	ld.global.u32 	%r102, [%rd49];
	mad.lo.s32 	%r103, %r102, %r100, %r114;
	st.global.u32 	[%rd3], %r103;
$L__BB0_12:
	ret;

}


// ===== COMPILED SASS (sm_100) =====

	.target	sm_100

	.elftype	@"ET_EXEC"


//--------------------- .note.nv.tkinfo           --------------------------
	.section	.note.nv.tkinfo,"",@"SHT_NOTE"
	.sectionflags	@"SHF_NOTE_NV_TKINFO"
	.tkinfo
        /*0018*/ 	.word	0x00000002
        /*0030*/ 	.string	""
        /*0030*/ 	.string	"ptxas"
        /*0030*/ 	.string	"Cuda compilation tools, release 13.0, V13.0.88"
        /*0030*/ 	.string	"Build cuda_13.0.r13.0/compiler.36424714_0"
        /*0030*/ 	.string	"-arch sm_100 -m 64 "



//--------------------- .note.nv.cuinfo           --------------------------
	.section	.note.nv.cuinfo,"",@"SHT_NOTE"
	.sectionflags	@"SHF_NOTE_NV_CUINFO"
        /*0018*/ 	.short	0x0002
        /*001a*/ 	.short	0x0064
        /*001c*/ 	.short	0x0082
	.zero		2


//--------------------- .nv.info                  --------------------------
	.section	.nv.info,"",@"SHT_CUDA_INFO"
	.align	4


	//----- nvinfo : EIATTR_REGCOUNT
	.align		4
        /*0000*/ 	.byte	0x04, 0x2f
        /*0002*/ 	.short	(.L_1 - .L_0)
	.align		4
.L_0:
        /*0004*/ 	.word	index@(_Z10KernelFuncPKiS0_Pii)
        /*0008*/ 	.word	0x00000020


	//----- nvinfo : EIATTR_FRAME_SIZE
	.align		4
.L_1:
        /*000c*/ 	.byte	0x04, 0x11
        /*000e*/ 	.short	(.L_3 - .L_2)
	.align		4
.L_2:
        /*0010*/ 	.word	index@(_Z10KernelFuncPKiS0_Pii)
        /*0014*/ 	.word	0x00000000


	//----- nvinfo : EIATTR_MIN_STACK_SIZE
	.align		4
.L_3:
        /*0018*/ 	.byte	0x04, 0x12
        /*001a*/ 	.short	(.L_5 - .L_4)
	.align		4
.L_4:
        /*001c*/ 	.word	index@(_Z10KernelFuncPKiS0_Pii)
        /*0020*/ 	.word	0x00000000
.L_5:


//--------------------- .nv.compat                --------------------------
	.section	.nv.compat,"",@"SHT_CUDA_COMPAT_INFO"
	.align	4
        /*0000*/ 	.byte	0x02, 0x09, 0x00, 0x00, 0x02, 0x02, 0x01, 0x00, 0x02, 0x05, 0x05, 0x00, 0x03, 0x07, 0x01, 0x01
        /*0010*/ 	.byte	0x02, 0x03, 0x00, 0x00, 0x02, 0x06, 0x01, 0x00, 0x04, 0x0b, 0x08, 0x00, 0x09, 0x00, 0x00, 0x00
        /*0020*/ 	.byte	0x00, 0x00, 0x00, 0x00


//--------------------- .nv.info._Z10KernelFuncPKiS0_Pii --------------------------
	.section	.nv.info._Z10KernelFuncPKiS0_Pii,"",@"SHT_CUDA_INFO"
	.sectionflags	@""
	.align	4


	//----- nvinfo : EIATTR_CUDA_API_VERSION
	.align		4
        /*0000*/ 	.byte	0x04, 0x37
        /*0002*/ 	.short	(.L_7 - .L_6)
.L_6:
        /*0004*/ 	.word	0x00000082


	//----- nvinfo : EIATTR_KPARAM_INFO
	.align		4
.L_7:
        /*0008*/ 	.byte	0x04, 0x17
        /*000a*/ 	.short	(.L_9 - .L_8)
.L_8:
        /*000c*/ 	.word	0x00000000
        /*0010*/ 	.short	0x0003
        /*0012*/ 	.short	0x0018
        /*0014*/ 	.byte	0x00, 0xf0, 0x11, 0x00


	//----- nvinfo : EIATTR_KPARAM_INFO
	.align		4
.L_9:
        /*0018*/ 	.byte	0x04, 0x17
        /*001a*/ 	.short	(.L_11 - .L_10)
.L_10:
        /*001c*/ 	.word	0x00000000
        /*0020*/ 	.short	0x0002
        /*0022*/ 	.short	0x0010
        /*0024*/ 	.byte	0x00, 0xf5, 0x21, 0x00


	//----- nvinfo : EIATTR_KPARAM_INFO
	.align		4
.L_11:
        /*0028*/ 	.byte	0x04, 0x17
        /*002a*/ 	.short	(.L_13 - .L_12)
.L_12:
        /*002c*/ 	.word	0x00000000
        /*0030*/ 	.short	0x0001
        /*0032*/ 	.short	0x0008
        /*0034*/ 	.byte	0x00, 0xf5, 0x21, 0x00


	//----- nvinfo : EIATTR_KPARAM_INFO
	.align		4
.L_13:
        /*0038*/ 	.byte	0x04, 0x17
        /*003a*/ 	.short	(.L_15 - .L_14)
.L_14:
        /*003c*/ 	.word	0x00000000
        /*0040*/ 	.short	0x0000
        /*0042*/ 	.short	0x0000
        /*0044*/ 	.byte	0x00, 0xf5, 0x21, 0x00


	//----- nvinfo : EIATTR_SPARSE_MMA_MASK
	.align		4
.L_15:
        /*0048*/ 	.byte	0x03, 0x50
        /*004a*/ 	.short	0x0000


	//----- nvinfo : EIATTR_MAXREG_COUNT
	.align		4
        /*004c*/ 	.byte	0x03, 0x1b
        /*004e*/ 	.short	0x00ff


	//----- nvinfo : EIATTR_MERCURY_ISA_VERSION
	.align		4
        /*0050*/ 	.byte	0x03, 0x5f
        /*0052*/ 	.short	0x0101


	//----- nvinfo : EIATTR_VRC_CTA_INIT_COUNT
	.align		4
        /*0054*/ 	.byte	0x02, 0x4a
	.zero		1
	.zero		1


	//----- nvinfo : EIATTR_EXIT_INSTR_OFFSETS
	.align		4
        /*0058*/ 	.byte	0x04, 0x1c
        /*005a*/ 	.short	(.L_17 - .L_16)


	//   ....[0]....
.L_16:
        /*005c*/ 	.word	0x00000140


	//   ....[1]....
        /*0060*/ 	.word	0x00000670


	//   ....[2]....
        /*0064*/ 	.word	0x00000890


	//   ....[3]....
        /*0068*/ 	.word	0x000009f0


	//   ....[4]....
        /*006c*/ 	.word	0x00000aa0


	//----- nvinfo : EIATTR_CBANK_PARAM_SIZE
	.align		4
.L_17:
        /*0070*/ 	.byte	0x03, 0x19
        /*0072*/ 	.short	0x001c


	//----- nvinfo : EIATTR_PARAM_CBANK
	.align		4
        /*0074*/ 	.byte	0x04, 0x0a
        /*0076*/ 	.short	(.L_19 - .L_18)
	.align		4
.L_18:
        /*0078*/ 	.word	index@(.nv.constant0._Z10KernelFuncPKiS0_Pii)
        /*007c*/ 	.short	0x0380
        /*007e*/ 	.short	0x001c


	//----- nvinfo : EIATTR_SW_WAR
	.align		4
.L_19:
        /*0080*/ 	.byte	0x04, 0x36
        /*0082*/ 	.short	(.L_21 - .L_20)
.L_20:
        /*0084*/ 	.word	0x00000008
.L_21:


//--------------------- .nv.callgraph             --------------------------
	.section	.nv.callgraph,"",@"SHT_CUDA_CALLGRAPH"
	.align	4
	.sectionentsize	8
	.align		4
        /*0000*/ 	.word	0x00000000
	.align		4
        /*0004*/ 	.word	0xffffffff
	.align		4
        /*0008*/ 	.word	0x00000000
	.align		4
        /*000c*/ 	.word	0xfffffffe
	.align		4
        /*0010*/ 	.word	0x00000000
	.align		4
        /*0014*/ 	.word	0xfffffffd
	.align		4
        /*0018*/ 	.word	0x00000000
	.align		4
        /*001c*/ 	.word	0xfffffffc


//--------------------- .text._Z10KernelFuncPKiS0_Pii --------------------------
	.section	.text._Z10KernelFuncPKiS0_Pii,"ax",@progbits
	.align	128
        .global         _Z10KernelFuncPKiS0_Pii
        .type           _Z10KernelFuncPKiS0_Pii,@function
        .size           _Z10KernelFuncPKiS0_Pii,(.L_x_5 - _Z10KernelFuncPKiS0_Pii)
        .other          _Z10KernelFuncPKiS0_Pii,@"STO_CUDA_ENTRY STV_DEFAULT"
_Z10KernelFuncPKiS0_Pii:
.text._Z10KernelFuncPKiS0_Pii:
[----:B------:R-:W-:Y:S08]  /*0000*/  LDC R1, c[0x0][0x37c] ;  /* 0x0000df00ff017b82 */ /* 0x000ff00000000800 */
[----:B------:R-:W0:Y:S01]  /*0010*/  LDC R0, c[0x0][0x398] ;  /* 0x0000e600ff007b82 */ /* 0x000e220000000800 */
[----:B------:R-:W1:Y:S01]  /*0020*/  S2R R7, SR_TID.X ;  /* 0x0000000000077919 */ /* 0x000e620000002100 */
[----:B0-----:R-:W-:-:S02]  /*0030*/  IABS R6, R0 ;  /* 0x0000000000067213 */ /* 0x001fc40000000000 */
[----:B------:R-:W-:Y:S02]  /*0040*/  ISETP.GE.AND P1, PT, R0, 0x1, PT ;  /* 0x000000010000780c */ /* 0x000fe40003f26270 */
[----:B------:R-:W0:Y:S01]  /*0050*/  I2F.RP R4, R6 ;  /* 0x0000000600047306 */ /* 0x000e220000209400 */
[----:B-1----:R-:W-:-:S07]  /*0060*/  IABS R8, R7 ;  /* 0x0000000700087213 */ /* 0x002fce0000000000 */
[----:B0-----:R-:W0:Y:S02]  /*0070*/  MUFU.RCP R4, R4 ;  /* 0x0000000400047308 */ /* 0x001e240000001000 */
[----:B0-----:R-:W-:-:S06]  /*0080*/  IADD3 R2, PT, PT, R4, 0xffffffe, RZ ;  /* 0x0ffffffe04027810 */ /* 0x001fcc0007ffe0ff */
[----:B------:R0:W1:Y:S02]  /*0090*/  F2I.FTZ.U32.TRUNC.NTZ R3, R2 ;  /* 0x0000000200037305 */ /* 0x000064000021f000 */
[----:B0-----:R-:W-:Y:S01]  /*00a0*/  HFMA2 R2, -RZ, RZ, 0, 0 ;  /* 0x00000000ff027431 */ /* 0x001fe200000001ff */
[----:B-1----:R-:W-:-:S05]  /*00b0*/  IADD3 R5, PT, PT, RZ, -R3, RZ ;  /* 0x80000003ff057210 */ /* 0x002fca0007ffe0ff */
[----:B------:R-:W-:-:S04]  /*00c0*/  IMAD R5, R5, R6, RZ ;  /* 0x0000000605057224 */ /* 0x000fc800078e02ff */
[----:B------:R-:W-:Y:S01]  /*00d0*/  IMAD.HI.U32 R3, R3, R5, R2 ;  /* 0x0000000503037227 */ /* 0x000fe200078e0002 */
[----:B------:R-:W-:-:S05]  /*00e0*/  MOV R5, R8 ;  /* 0x0000000800057202 */ /* 0x000fca0000000f00 */
[----:B------:R-:W-:-:S05]  /*00f0*/  IMAD.HI.U32 R3, R3, R5, RZ ;  /* 0x0000000503037227 */ /* 0x000fca00078e00ff */
[----:B------:R-:W-:-:S05]  /*0100*/  IADD3 R3, PT, PT, -R3, RZ, RZ ;  /* 0x000000ff03037210 */ /* 0x000fca0007ffe1ff */
[----:B------:R-:W-:-:S05]  /*0110*/  IMAD R3, R6, R3, R5 ;  /* 0x0000000306037224 */ /* 0x000fca00078e0205 */
[----:B------:R-:W-:-:S13]  /*0120*/  ISETP.GT.U32.AND P0, PT, R6, R3, PT ;  /* 0x000000030600720c */ /* 0x000fda0003f04070 */
[----:B------:R-:W-:Y:S01]  /*0130*/  @!P0 IADD3 R3, PT, PT, R3, -R6, RZ ;  /* 0x8000000603038210 */ /* 0x000fe20007ffe0ff */
[----:B------:R-:W-:Y:S06]  /*0140*/  @!P1 EXIT ;  /* 0x000000000000994d */ /* 0x000fec0003800000 */
[----:B------:R-:W0:Y:S01]  /*0150*/  LDC.64 R10, c[0x0][0x390] ;  /* 0x0000e400ff0a7b82 */ /* 0x000e220000000a00 */
[----:B------:R-:W-:Y:S01]  /*0160*/  ISETP.GT.U32.AND P1, PT, R6, R3, PT ;  /* 0x000000030600720c */ /* 0x000fe20003f24070 */
[----:B------:R-:W1:Y:S01]  /*0170*/  LDCU.64 UR4, c[0x0][0x358] ;  /* 0x00006b00ff0477ac */ /* 0x000e620008000a00 */
[----:B------:R-:W-:Y:S02]  /*0180*/  ISETP.GE.AND P2, PT, R7, RZ, PT ;  /* 0x000000ff0700720c */ /* 0x000fe40003f46270 */
[C---:B------:R-:W-:Y:S02]  /*0190*/  ISETP.NE.AND P0, PT, R0.reuse, RZ, PT ;  /* 0x000000ff0000720c */ /* 0x040fe40003f05270 */
[----:B------:R-:W-:Y:S02]  /*01a0*/  LOP3.LUT R2, R0, 0x7, RZ, 0xc0, !PT ;  /* 0x0000000700027812 */ /* 0x000fe400078ec0ff */
[----:B------:R-:W-:-:S05]  /*01b0*/  MOV R4, RZ ;  /* 0x000000ff00047202 */ /* 0x000fca0000000f00 */
[----:B------:R-:W-:Y:S02]  /*01c0*/  @!P1 IADD3 R3, PT, PT, R3, -R6, RZ ;  /* 0x8000000603039210 */ /* 0x000fe40007ffe0ff */
[----:B------:R-:W-:Y:S02]  /*01d0*/  ISETP.GE.U32.AND P1, PT, R0, 0x8, PT ;  /* 0x000000080000780c */ /* 0x000fe40003f26070 */
[----:B------:R-:W-:Y:S02]  /*01e0*/  @!P2 IADD3 R3, PT, PT, -R3, RZ, RZ ;  /* 0x000000ff0303a210 */ /* 0x000fe40007ffe1ff */
[----:B------:R-:W-:Y:S02]  /*01f0*/  @!P0 LOP3.LUT R3, RZ, R0, RZ, 0x33, !PT ;  /* 0x00000000ff038212 */ /* 0x000fe400078e33ff */
[----:B------:R-:W-:Y:S01]  /*0200*/  ISETP.NE.AND P2, PT, R2, RZ, PT ;  /* 0x000000ff0200720c */ /* 0x000fe20003f45270 */
[----:B0-----:R-:W-:Y:S01]  /*0210*/  IMAD.WIDE.U32 R10, R7, 0x4, R10 ;  /* 0x00000004070a7825 */ /* 0x001fe200078e000a */
[----:B------:R-:W-:-:S04]  /*0220*/  IADD3 R7, PT, PT, -R3, R7, RZ ;  /* 0x0000000703077210 */ /* 0x000fc80007ffe1ff */
[----:B-1----:R0:W5:Y:S01]  /*0230*/  LDG.E R19, desc[UR4][R10.64] ;  /* 0x000000040a137981 */ /* 0x002162000c1e1900 */
[----:B------:R-:W-:Y:S06]  /*0240*/  @!P1 BRA `(.L_x_0) ;  /* 0x0000000400089947 */ /* 0x000fec0003800000 */
[----:B------:R-:W1:Y:S01]  /*0250*/  LDC.64 R12, c[0x0][0x388] ;  /* 0x0000e200ff0c7b82 */ /* 0x000e620000000a00 */
[C---:B------:R-:W-:Y:S01]  /*0260*/  LOP3.LUT R4, R0.reuse, 0x7ffffff8, RZ, 0xc0, !PT ;  /* 0x7ffffff800047812 */ /* 0x040fe200078ec0ff */
[C---:B------:R-:W-:Y:S01]  /*0270*/  IMAD.IADD R29, R3.reuse, 0x1, R0 ;  /* 0x00000001031d7824 */ /* 0x040fe200078e0200 */
[C---:B------:R-:W-:Y:S01]  /*0280*/  SHF.L.U32 R9, R0.reuse, 0x3, RZ ;  /* 0x0000000300097819 */ /* 0x040fe200000006ff */
[C-C-:B------:R-:W-:Y:S01]  /*0290*/  IMAD R8, R0.reuse, 0x3, R3.reuse ;  /* 0x0000000300087824 */ /* 0x140fe200078e0203 */
[CC--:B------:R-:W-:Y:S01]  /*02a0*/  LEA R6, R0.reuse, R3.reuse, 0x1 ;  /* 0x0000000300067211 */ /* 0x0c0fe200078e08ff */
[C-C-:B------:R-:W-:Y:S01]  /*02b0*/  IMAD R25, R0.reuse, 0x5, R3.reuse ;  /* 0x0000000500197824 */ /* 0x140fe200078e0203 */
[C---:B------:R-:W-:Y:S01]  /*02c0*/  LEA R24, R0.reuse, R3, 0x2 ;  /* 0x0000000300187211 */ /* 0x040fe200078e10ff */
[C-C-:B------:R-:W-:Y:S01]  /*02d0*/  IMAD R26, R0.reuse, 0x6, R3.reuse ;  /* 0x00000006001a7824 */ /* 0x140fe200078e0203 */
[----:B------:R-:W-:Y:S01]  /*02e0*/  MOV R28, R7 ;  /* 0x00000007001c7202 */ /* 0x000fe20000000f00 */
[----:B------:R-:W-:Y:S01]  /*02f0*/  IMAD R27, R0, 0x7, R3 ;  /* 0x00000007001b7824 */ /* 0x000fe200078e0203 */
[----:B------:R-:W-:Y:S01]  /*0300*/  IADD3 R5, PT, PT, -R4, RZ, RZ ;  /* 0x000000ff04057210 */ /* 0x000fe20007ffe1ff */
[----:B-1----:R-:W-:-:S07]  /*0310*/  IMAD.WIDE.U32 R14, R3, 0x4, R12 ;  /* 0x00000004030e7825 */ /* 0x002fce00078e000c */
.L_x_1:
[----:B-1----:R-:W1:Y:S01]  /*0320*/  LDC.64 R16, c[0x0][0x380] ;  /* 0x0000e000ff107b82 */ /* 0x002e620000000a00 */
[----:B------:R-:W2:Y:S01]  /*0330*/  LDG.E R20, desc[UR4][R14.64] ;  /* 0x000000040e147981 */ /* 0x000ea2000c1e1900 */
[----:B-1----:R-:W-:-:S05]  /*0340*/  IMAD.WIDE R16, R28, 0x4, R16 ;  /* 0x000000041c107825 */ /* 0x002fca00078e0210 */
[----:B------:R-:W2:Y:S01]  /*0350*/  LDG.E R18, desc[UR4][R16.64] ;  /* 0x0000000410127981 */ /* 0x000ea2000c1e1900 */
[----:B------:R-:W-:-:S04]  /*0360*/  IMAD.WIDE.U32 R22, R29, 0x4, R12 ;  /* 0x000000041d167825 */ /* 0x000fc800078e000c */
[----:B--2--5:R-:W-:-:S05]  /*0370*/  IMAD R19, R18, R20, R19 ;  /* 0x0000001412137224 */ /* 0x024fca00078e0213 */
[----:B------:R1:W-:Y:S04]  /*0380*/  STG.E desc[UR4][R10.64], R19 ;  /* 0x000000130a007986 */ /* 0x0003e8000c101904 */
[----:B------:R-:W2:Y:S04]  /*0390*/  LDG.E R22, desc[UR4][R22.64] ;  /* 0x0000000416167981 */ /* 0x000ea8000c1e1900 */
[----:B------:R-:W2:Y:S02]  /*03a0*/  LDG.E R18, desc[UR4][R16.64+0x4] ;  /* 0x0000040410127981 */ /* 0x000ea4000c1e1900 */
[----:B--2---:R-:W-:-:S02]  /*03b0*/  IMAD R21, R18, R22, R19 ;  /* 0x0000001612157224 */ /* 0x004fc400078e0213 */
[----:B-1----:R-:W-:-:S03]  /*03c0*/  IMAD.WIDE.U32 R18, R6, 0x4, R12 ;  /* 0x0000000406127825 */ /* 0x002fc600078e000c */
        /* <DEDUP_REMOVED lines=22> */
[----:B------:R-:W2:Y:S01]  /*0530*/  LDG.E R23, desc[UR4][R16.64+0x18] ;  /* 0x0000180410177981 */ /* 0x000ea2000c1e1900 */
[----:B------:R-:W-:Y:S01]  /*0540*/  IADD3 R5, PT, PT, R5, 0x8, RZ ;  /* 0x0000000805057810 */ /* 0x000fe20007ffe0ff */
[----:B--2---:R-:W-:-:S02]  /*0550*/  IMAD R20, R23, R20, R18 ;  /* 0x0000001417147224 */ /* 0x004fc400078e0212 */
[----:B------:R-:W-:-:S03]  /*0560*/  IMAD.WIDE.U32 R22, R27, 0x4, R12 ;  /* 0x000000041b167825 */ /* 0x000fc600078e000c */
[----:B------:R1:W-:Y:S04]  /*0570*/  STG.E desc[UR4][R10.64], R20 ;  /* 0x000000140a007986 */ /* 0x0003e8000c101904 */
[----:B------:R-:W2:Y:S04]  /*0580*/  LDG.E R19, desc[UR4][R16.64+0x1c] ;  /* 0x00001c0410137981 */ /* 0x000ea8000c1e1900 */
[----:B------:R-:W2:Y:S01]  /*0590*/  LDG.E R22, desc[UR4][R22.64] ;  /* 0x0000000416167981 */ /* 0x000ea2000c1e1900 */
[----:B------:R-:W-:Y:S01]  /*05a0*/  ISETP.NE.AND P0, PT, R5, RZ, PT ;  /* 0x000000ff0500720c */ /* 0x000fe20003f05270 */
[C---:B------:R-:W-:Y:S01]  /*05b0*/  IMAD.IADD R6, R9.reuse, 0x1, R6 ;  /* 0x0000000109067824 */ /* 0x040fe200078e0206 */
[C---:B------:R-:W-:Y:S01]  /*05c0*/  IADD3 R29, PT, PT, R9.reuse, R29, RZ ;  /* 0x0000001d091d7210 */ /* 0x040fe20007ffe0ff */
[C---:B------:R-:W-:Y:S01]  /*05d0*/  IMAD.WIDE.U32 R14, R9.reuse, 0x4, R14 ;  /* 0x00000004090e7825 */ /* 0x040fe200078e000e */
[----:B------:R-:W-:-:S02]  /*05e0*/  IADD3 R8, PT, PT, R9, R8, RZ ;  /* 0x0000000809087210 */ /* 0x000fc40007ffe0ff */
[C---:B------:R-:W-:Y:S02]  /*05f0*/  IADD3 R24, PT, PT, R9.reuse, R24, RZ ;  /* 0x0000001809187210 */ /* 0x040fe40007ffe0ff */
[C---:B------:R-:W-:Y:S02]  /*0600*/  IADD3 R25, PT, PT, R9.reuse, R25, RZ ;  /* 0x0000001909197210 */ /* 0x040fe40007ffe0ff */
[C---:B------:R-:W-:Y:S02]  /*0610*/  IADD3 R26, PT, PT, R9.reuse, R26, RZ ;  /* 0x0000001a091a7210 */ /* 0x040fe40007ffe0ff */
[----:B------:R-:W-:Y:S02]  /*0620*/  IADD3 R27, PT, PT, R9, R27, RZ ;  /* 0x0000001b091b7210 */ /* 0x000fe40007ffe0ff */
[----:B------:R-:W-:Y:S01]  /*0630*/  IADD3 R28, PT, PT, R28, 0x8, RZ ;  /* 0x000000081c1c7810 */ /* 0x000fe20007ffe0ff */
[----:B--2---:R-:W-:-:S05]  /*0640*/  IMAD R19, R19, R22, R20 ;  /* 0x0000001613137224 */ /* 0x004fca00078e0214 */
[----:B------:R1:W-:Y:S01]  /*0650*/  STG.E desc[UR4][R10.64], R19 ;  /* 0x000000130a007986 */ /* 0x0003e2000c101904 */
[----:B------:R-:W-:Y:S05]  /*0660*/  @P0 BRA `(.L_x_1) ;  /* 0xfffffffc002c0947 */ /* 0x000fea000383ffff */
.L_x_0:
[----:B------:R-:W-:Y:S05]  /*0670*/  @!P2 EXIT ;  /* 0x000000000000a94d */ /* 0x000fea0003800000 */
[----:B------:R-:W-:Y:S02]  /*0680*/  ISETP.GE.U32.AND P0, PT, R2, 0x4, PT ;  /* 0x000000040200780c */ /* 0x000fe40003f06070 */
[----:B------:R-:W-:-:S04]  /*0690*/  LOP3.LUT R6, R0, 0x3, RZ, 0xc0, !PT ;  /* 0x0000000300067812 */ /* 0x000fc800078ec0ff */
[----:B------:R-:W-:-:S07]  /*06a0*/  ISETP.NE.AND P1, PT, R6, RZ, PT ;  /* 0x000000ff0600720c */ /* 0x000fce0003f25270 */
[----:B------:R-:W-:Y:S06]  /*06b0*/  @!P0 BRA `(.L_x_2) ;  /* 0x0000000000748947 */ /* 0x000fec0003800000 */
[----:B------:R-:W2:Y:S01]  /*06c0*/  LDC.64 R8, c[0x0][0x388] ;  /* 0x0000e200ff087b82 */ /* 0x000ea20000000a00 */
[----:B------:R-:W-:Y:S01]  /*06d0*/  IADD3 R5, PT, PT, R7, R4, RZ ;  /* 0x0000000407057210 */ /* 0x000fe20007ffe0ff */
[----:B------:R-:W-:-:S06]  /*06e0*/  IMAD R17, R4, R0, R3 ;  /* 0x0000000004117224 */ /* 0x000fcc00078e0203 */
[----:B------:R-:W3:Y:S01]  /*06f0*/  LDC.64 R12, c[0x0][0x380] ;  /* 0x0000e000ff0c7b82 */ /* 0x000ee20000000a00 */
[----:B--2---:R-:W-:-:S06]  /*0700*/  IMAD.WIDE.U32 R14, R17, 0x4, R8 ;  /* 0x00000004110e7825 */ /* 0x004fcc00078e0008 */
[----:B------:R-:W1:Y:S01]  /*0710*/  LDG.E R14, desc[UR4][R14.64] ;  /* 0x000000040e0e7981 */ /* 0x000e62000c1e1900 */
[----:B---3--:R-:W-:-:S05]  /*0720*/  IMAD.WIDE R12, R5, 0x4, R12 ;  /* 0x00000004050c7825 */ /* 0x008fca00078e020c */
[----:B------:R-:W1:Y:S01]  /*0730*/  LDG.E R2, desc[UR4][R12.64] ;  /* 0x000000040c027981 */ /* 0x000e62000c1e1900 */
[----:B------:R-:W-:-:S04]  /*0740*/  IMAD.IADD R5, R17, 0x1, R0 ;  /* 0x0000000111057824 */ /* 0x000fc800078e0200 */
[----:B------:R-:W-:-:S04]  /*0750*/  IMAD.WIDE.U32 R16, R5, 0x4, R8 ;  /* 0x0000000405107825 */ /* 0x000fc800078e0008 */
[----:B-1---5:R-:W-:-:S05]  /*0760*/  IMAD R19, R2, R14, R19 ;  /* 0x0000000e02137224 */ /* 0x022fca00078e0213 */
[----:B------:R1:W-:Y:S04]  /*0770*/  STG.E desc[UR4][R10.64], R19 ;  /* 0x000000130a007986 */ /* 0x0003e8000c101904 */
[----:B------:R-:W2:Y:S04]  /*0780*/  LDG.E R16, desc[UR4][R16.64] ;  /* 0x0000000410107981 */ /* 0x000ea8000c1e1900 */
[----:B------:R-:W2:Y:S01]  /*0790*/  LDG.E R2, desc[UR4][R12.64+0x4] ;  /* 0x000004040c027981 */ /* 0x000ea2000c1e1900 */
[----:B------:R-:W-:-:S05]  /*07a0*/  IADD3 R23, PT, PT, R5, R0, RZ ;  /* 0x0000000005177210 */ /* 0x000fca0007ffe0ff */
[----:B------:R-:W-:-:S04]  /*07b0*/  IMAD.WIDE.U32 R20, R23, 0x4, R8 ;  /* 0x0000000417147825 */ /* 0x000fc800078e0008 */
[----:B--2---:R-:W-:-:S05]  /*07c0*/  IMAD R5, R2, R16, R19 ;  /* 0x0000001002057224 */ /* 0x004fca00078e0213 */
[----:B------:R2:W-:Y:S04]  /*07d0*/  STG.E desc[UR4][R10.64], R5 ;  /* 0x000000050a007986 */ /* 0x0005e8000c101904 */
[----:B------:R-:W3:Y:S04]  /*07e0*/  LDG.E R20, desc[UR4][R20.64] ;  /* 0x0000000414147981 */ /* 0x000ee8000c1e1900 */
[----:B------:R-:W3:Y:S01]  /*07f0*/  LDG.E R2, desc[UR4][R12.64+0x8] ;  /* 0x000008040c027981 */ /* 0x000ee2000c1e1900 */
[----:B------:R-:W-:-:S05]  /*0800*/  IADD3 R23, PT, PT, R23, R0, RZ ;  /* 0x0000000017177210 */ /* 0x000fca0007ffe0ff */
[----:B------:R-:W-:-:S04]  /*0810*/  IMAD.WIDE.U32 R8, R23, 0x4, R8 ;  /* 0x0000000417087825 */ /* 0x000fc800078e0008 */
[----:B---3--:R-:W-:-:S05]  /*0820*/  IMAD R15, R2, R20, R5 ;  /* 0x00000014020f7224 */ /* 0x008fca00078e0205 */
[----:B------:R2:W-:Y:S04]  /*0830*/  STG.E desc[UR4][R10.64], R15 ;  /* 0x0000000f0a007986 */ /* 0x0005e8000c101904 */
[----:B------:R-:W1:Y:S04]  /*0840*/  LDG.E R2, desc[UR4][R12.64+0xc] ;  /* 0x00000c040c027981 */ /* 0x000e68000c1e1900 */
[----:B------:R-:W1:Y:S01]  /*0850*/  LDG.E R8, desc[UR4][R8.64] ;  /* 0x0000000408087981 */ /* 0x000e62000c1e1900 */
[----:B------:R-:W-:Y:S01]  /*0860*/  IADD3 R4, PT, PT, R4, 0x4, RZ ;  /* 0x0000000404047810 */ /* 0x000fe20007ffe0ff */
[----:B-1----:R-:W-:-:S05]  /*0870*/  IMAD R19, R2, R8, R15 ;  /* 0x0000000802137224 */ /* 0x002fca00078e020f */
[----:B------:R2:W-:Y:S02]  /*0880*/  STG.E desc[UR4][R10.64], R19 ;  /* 0x000000130a007986 */ /* 0x0005e4000c101904 */
.L_x_2:
[----:B------:R-:W-:Y:S05]  /*0890*/  @!P1 EXIT ;  /* 0x000000000000994d */ /* 0x000fea0003800000 */
[----:B------:R-:W-:Y:S02]  /*08a0*/  ISETP.NE.AND P0, PT, R6, 0x1, PT ;  /* 0x000000010600780c */ /* 0x000fe40003f05270 */
[----:B------:R-:W-:-:S04]  /*08b0*/  LOP3.LUT R2, R0, 0x1, RZ, 0xc0, !PT ;  /* 0x0000000100027812 */ /* 0x000fc800078ec0ff */
[----:B------:R-:W-:-:S07]  /*08c0*/  ISETP.NE.U32.AND P1, PT, R2, 0x1, PT ;  /* 0x000000010200780c */ /* 0x000fce0003f25070 */
[----:B------:R-:W-:Y:S06]  /*08d0*/  @!P0 BRA `(.L_x_3) ;  /* 0x0000000000448947 */ /* 0x000fec0003800000 */
[----:B------:R-:W3:Y:S01]  /*08e0*/  LDC.64 R8, c[0x0][0x388] ;  /* 0x0000e200ff087b82 */ /* 0x000ee20000000a00 */
[----:B--2---:R-:W-:Y:S01]  /*08f0*/  IADD3 R5, PT, PT, R7, R4, RZ ;  /* 0x0000000407057210 */ /* 0x004fe20007ffe0ff */
[----:B------:R-:W-:-:S06]  /*0900*/  IMAD R17, R4, R0, R3 ;  /* 0x0000000004117224 */ /* 0x000fcc00078e0203 */
[----:B------:R-:W2:Y:S01]  /*0910*/  LDC.64 R12, c[0x0][0x380] ;  /* 0x0000e000ff0c7b82 */ /* 0x000ea20000000a00 */
[----:B---3--:R-:W-:-:S06]  /*0920*/  IMAD.WIDE.U32 R14, R17, 0x4, R8 ;  /* 0x00000004110e7825 */ /* 0x008fcc00078e0008 */
[----:B------:R-:W3:Y:S01]  /*0930*/  LDG.E R14, desc[UR4][R14.64] ;  /* 0x000000040e0e7981 */ /* 0x000ee2000c1e1900 */
[----:B--2---:R-:W-:-:S05]  /*0940*/  IMAD.WIDE R12, R5, 0x4, R12 ;  /* 0x00000004050c7825 */ /* 0x004fca00078e020c */
[----:B------:R-:W3:Y:S01]  /*0950*/  LDG.E R2, desc[UR4][R12.64] ;  /* 0x000000040c027981 */ /* 0x000ee2000c1e1900 */
[----:B------:R-:W-:-:S05]  /*0960*/  IADD3 R17, PT, PT, R17, R0, RZ ;  /* 0x0000000011117210 */ /* 0x000fca0007ffe0ff */
[----:B------:R-:W-:-:S04]  /*0970*/  IMAD.WIDE.U32 R8, R17, 0x4, R8 ;  /* 0x0000000411087825 */ /* 0x000fc800078e0008 */
[----:B---3-5:R-:W-:-:S05]  /*0980*/  IMAD R5, R2, R14, R19 ;  /* 0x0000000e02057224 */ /* 0x028fca00078e0213 */
[----:B------:R3:W-:Y:S04]  /*0990*/  STG.E desc[UR4][R10.64], R5 ;  /* 0x000000050a007986 */ /* 0x0007e8000c101904 */
[----:B------:R-:W1:Y:S04]  /*09a0*/  LDG.E R2, desc[UR4][R12.64+0x4] ;  /* 0x000004040c027981 */ /* 0x000e68000c1e1900 */
[----:B------:R-:W1:Y:S01]  /*09b0*/  LDG.E R8, desc[UR4][R8.64] ;  /* 0x0000000408087981 */ /* 0x000e62000c1e1900 */
[----:B------:R-:W-:Y:S01]  /*09c0*/  IADD3 R4, PT, PT, R4, 0x2, RZ ;  /* 0x0000000204047810 */ /* 0x000fe20007ffe0ff */
[----:B-1----:R-:W-:-:S05]  /*09d0*/  IMAD R19, R2, R8, R5 ;  /* 0x0000000802137224 */ /* 0x002fca00078e0205 */
[----:B------:R3:W-:Y:S02]  /*09e0*/  STG.E desc[UR4][R10.64], R19 ;  /* 0x000000130a007986 */ /* 0x0007e4000c101904 */
.L_x_3:
[----:B------:R-:W-:Y:S05]  /*09f0*/  @P1 EXIT ;  /* 0x000000000000194d */ /* 0x000fea0003800000 */
[----:B------:R-:W4:Y:S01]  /*0a00*/  LDC.64 R8, c[0x0][0x380] ;  /* 0x0000e000ff087b82 */ /* 0x000f220000000a00 */
[----:B------:R-:W-:Y:S01]  /*0a10*/  IADD3 R7, PT, PT, R7, R4, RZ ;  /* 0x0000000407077210 */ /* 0x000fe20007ffe0ff */
[----:B--23--:R-:W-:-:S06]  /*0a20*/  IMAD R5, R4, R0, R3 ;  /* 0x0000000004057224 */ /* 0x00cfcc00078e0203 */
[----:B------:R-:W2:Y:S01]  /*0a30*/  LDC.64 R12, c[0x0][0x388] ;  /* 0x0000e200ff0c7b82 */ /* 0x000ea20000000a00 */
[----:B----4-:R-:W-:-:S06]  /*0a40*/  IMAD.WIDE R2, R7, 0x4, R8 ;  /* 0x0000000407027825 */ /* 0x010fcc00078e0208 */
[----:B------:R-:W1:Y:S01]  /*0a50*/  LDG.E R2, desc[UR4][R2.64] ;  /* 0x0000000402027981 */ /* 0x000e62000c1e1900 */
[----:B--2---:R-:W-:-:S06]  /*0a60*/  IMAD.WIDE.U32 R4, R5, 0x4, R12 ;  /* 0x0000000405047825 */ /* 0x004fcc00078e000c */
[----:B------:R-:W1:Y:S02]  /*0a70*/  LDG.E R4, desc[UR4][R4.64] ;  /* 0x0000000404047981 */ /* 0x000e64000c1e1900 */
[----:B-1---5:R-:W-:-:S05]  /*0a80*/  IMAD R19, R2, R4, R19 ;  /* 0x0000000402137224 */ /* 0x022fca00078e0213 */
[----:B------:R-:W-:Y:S01]  /*0a90*/  STG.E desc[UR4][R10.64], R19 ;  /* 0x000000130a007986 */ /* 0x000fe2000c101904 */
[----:B------:R-:W-:Y:S05]  /*0aa0*/  EXIT ;  /* 0x000000000000794d */ /* 0x000fea0003800000 */
.L_x_4:
[----:B------:R-:W-:-:S00]  /*0ab0*/  BRA `(.L_x_4) ;  /* 0xfffffffc00fc7947 */ /* 0x000fc0000383ffff */
[----:B------:R-:W-:-:S00]  /*0ac0*/  NOP ;  /* 0x0000000000007918 */ /* 0x000fc00000000000 */
        /* <DEDUP_REMOVED lines=11> */
.L_x_5:


//--------------------- .nv.shared.reserved.0     --------------------------
	.section	.nv.shared.reserved.0,"aw",@nobits
	.weak		__nv_reservedSMEM_offset_0_alias
	.size		__nv_reservedSMEM_offset_0_alias, 0, 64
	.other		__nv_reservedSMEM_offset_0_alias,@"STO_CUDA_RESERVED_SHARED STV_DEFAULT"
__nv_reservedSMEM_offset_0_alias:
	.zero		0
	.zero		64


//--------------------- .nv.constant0._Z10KernelFuncPKiS0_Pii --------------------------
	.section	.nv.constant0._Z10KernelFuncPKiS0_Pii,"a",@progbits
	.sectionflags	@""
	.align	4
.nv.constant0._Z10KernelFuncPKiS0_Pii:
	.zero		924


//--------------------- SYMBOLS --------------------------

	.type		.nv.reservedSmem.offset0,@object
	.size		.nv.reservedSmem.offset0,0x4
